//
// Generated by NVIDIA NVVM Compiler
//
// Compiler Build ID: CL-36424714
// Cuda compilation tools, release 13.0, V13.0.88
// Based on NVVM 20.0.0
//

.version 9.0
.target sm_100
.address_size 64

	// .globl	_Z8multiplyPiS_S_i

.visible .entry _Z8multiplyPiS_S_i(
	.param .u64 .ptr .align 1 _Z8multiplyPiS_S_i_param_0,
	.param .u64 .ptr .align 1 _Z8multiplyPiS_S_i_param_1,
	.param .u64 .ptr .align 1 _Z8multiplyPiS_S_i_param_2,
	.param .u32 _Z8multiplyPiS_S_i_param_3
)
{
	.reg .pred 	%p<2>;
	.reg .b32 	%r<9>;
	.reg .b64 	%rd<11>;

	ld.param.u64 	%rd1, [_Z8multiplyPiS_S_i_param_0];
	ld.param.u64 	%rd2, [_Z8multiplyPiS_S_i_param_1];
	ld.param.u64 	%rd3, [_Z8multiplyPiS_S_i_param_2];
	ld.param.u32 	%r2, [_Z8multiplyPiS_S_i_param_3];
	mov.u32 	%r3, %ctaid.x;
	mov.u32 	%r4, %ntid.x;
	mov.u32 	%r5, %tid.x;
	mad.lo.s32 	%r1, %r3, %r4, %r5;
	setp.ge.s32 	%p1, %r1, %r2;
	@%p1 bra 	$L__BB0_2;
	cvta.to.global.u64 	%rd4, %rd1;
	cvta.to.global.u64 	%rd5, %rd2;
	cvta.to.global.u64 	%rd6, %rd3;
	mul.wide.s32 	%rd7, %r1, 4;
	add.s64 	%rd8, %rd4, %rd7;
	ld.global.u32 	%r6, [%rd8];
	add.s64 	%rd9, %rd5, %rd7;
	ld.global.u32 	%r7, [%rd9];
	mul.lo.s32 	%r8, %r7, %r6;
	add.s64 	%rd10, %rd6, %rd7;
	st.global.u32 	[%rd10], %r8;
$L__BB0_2:
	ret;

}


// ===== COMPILED SASS (sm_100) =====

	.target	sm_100

	.elftype	@"ET_EXEC"


//--------------------- .note.nv.tkinfo           --------------------------
	.section	.note.nv.tkinfo,"",@"SHT_NOTE"
	.sectionflags	@"SHF_NOTE_NV_TKINFO"
	.tkinfo
        /*0018*/ 	.word	0x00000002
        /*0030*/ 	.string	""
        /*0030*/ 	.string	"ptxas"
        /*0030*/ 	.string	"Cuda compilation tools, release 13.0, V13.0.88"
        /*0030*/ 	.string	"Build cuda_13.0.r13.0/compiler.36424714_0"
        /*0030*/ 	.string	"-arch sm_100 -m 64 "



//--------------------- .note.nv.cuinfo           --------------------------
	.section	.note.nv.cuinfo,"",@"SHT_NOTE"
	.sectionflags	@"SHF_NOTE_NV_CUINFO"
        /*0018*/ 	.short	0x0002
        /*001a*/ 	.short	0x0064
        /*001c*/ 	.short	0x0082
	.zero		2


//--------------------- .nv.info                  --------------------------
	.section	.nv.info,"",@"SHT_CUDA_INFO"
	.align	4


	//----- nvinfo : EIATTR_REGCOUNT
	.align		4
        /*0000*/ 	.byte	0x04, 0x2f
        /*0002*/ 	.short	(.L_1 - .L_0)
	.align		4
.L_0:
        /*0004*/ 	.word	index@(_Z8multiplyPiS_S_i)
        /*0008*/ 	.word	0x0000000c


	//----- nvinfo : EIATTR_FRAME_SIZE
	.align		4
.L_1:
        /*000c*/ 	.byte	0x04, 0x11
        /*000e*/ 	.short	(.L_3 - .L_2)
	.align		4
.L_2:
        /*0010*/ 	.word	index@(_Z8multiplyPiS_S_i)
        /*0014*/ 	.word	0x00000000


	//----- nvinfo : EIATTR_MIN_STACK_SIZE
	.align		4
.L_3:
        /*0018*/ 	.byte	0x04, 0x12
        /*001a*/ 	.short	(.L_5 - .L_4)
	.align		4
.L_4:
        /*001c*/ 	.word	index@(_Z8multiplyPiS_S_i)
        /*0020*/ 	.word	0x00000000
.L_5:


//--------------------- .nv.compat                --------------------------
	.section	.nv.compat,"",@"SHT_CUDA_COMPAT_INFO"
	.align	4
        /*0000*/ 	.byte	0x02, 0x09, 0x00, 0x00, 0x02, 0x02, 0x01, 0x00, 0x02, 0x05, 0x05, 0x00, 0x03, 0x07, 0x01, 0x01
        /*0010*/ 	.byte	0x02, 0x03, 0x00, 0x00, 0x02, 0x06, 0x01, 0x00, 0x04, 0x0b, 0x08, 0x00, 0x09, 0x00, 0x00, 0x00
        /*0020*/ 	.byte	0x00, 0x00, 0x00, 0x00


//--------------------- .nv.info._Z8multiplyPiS_S_i --------------------------
	.section	.nv.info._Z8multiplyPiS_S_i,"",@"SHT_CUDA_INFO"
	.sectionflags	@""
	.align	4


	//----- nvinfo : EIATTR_CUDA_API_VERSION
	.align		4
        /*0000*/ 	.byte	0x04, 0x37
        /*0002*/ 	.short	(.L_7 - .L_6)
.L_6:
        /*0004*/ 	.word	0x00000082


	//----- nvinfo : EIATTR_KPARAM_INFO
	.align		4
.L_7:
        /*0008*/ 	.byte	0x04, 0x17
        /*000a*/ 	.short	(.L_9 - .L_8)
.L_8:
        /*000c*/ 	.word	0x00000000
        /*0010*/ 	.short	0x0003
        /*0012*/ 	.short	0x0018
        /*0014*/ 	.byte	0x00, 0xf0, 0x11, 0x00


	//----- nvinfo : EIATTR_KPARAM_INFO
	.align		4
.L_9:
        /*0018*/ 	.byte	0x04, 0x17
        /*001a*/ 	.short	(.L_11 - .L_10)
.L_10:
        /*001c*/ 	.word	0x00000000
        /*0020*/ 	.short	0x0002
        /*0022*/ 	.short	0x0010
        /*0024*/ 	.byte	0x00, 0xf5, 0x21, 0x00


	//----- nvinfo : EIATTR_KPARAM_INFO
	.align		4
.L_11:
        /*0028*/ 	.byte	0x04, 0x17
        /*002a*/ 	.short	(.L_13 - .L_12)
.L_12:
        /*002c*/ 	.word	0x00000000
        /*0030*/ 	.short	0x0001
        /*0032*/ 	.short	0x0008
        /*0034*/ 	.byte	0x00, 0xf5, 0x21, 0x00


	//----- nvinfo : EIATTR_KPARAM_INFO
	.align		4
.L_13:
        /*0038*/ 	.byte	0x04, 0x17
        /*003a*/ 	.short	(.L_15 - .L_14)
.L_14:
        /*003c*/ 	.word	0x00000000
        /*0040*/ 	.short	0x0000
        /*0042*/ 	.short	0x0000
        /*0044*/ 	.byte	0x00, 0xf5, 0x21, 0x00


	//----- nvinfo : EIATTR_SPARSE_MMA_MASK
	.align		4
.L_15:
        /*0048*/ 	.byte	0x03, 0x50
        /*004a*/ 	.short	0x0000


	//----- nvinfo : EIATTR_MAXREG_COUNT
	.align		4
        /*004c*/ 	.byte	0x03, 0x1b
        /*004e*/ 	.short	0x00ff


	//----- nvinfo : EIATTR_MERCURY_ISA_VERSION
	.align		4
        /*0050*/ 	.byte	0x03, 0x5f
        /*0052*/ 	.short	0x0101


	//----- nvinfo : EIATTR_VRC_CTA_INIT_COUNT
	.align		4
        /*0054*/ 	.byte	0x02, 0x4a
	.zero		1
	.zero		1


	//----- nvinfo : EIATTR_EXIT_INSTR_OFFSETS
	.align		4
        /*0058*/ 	.byte	0x04, 0x1c
        /*005a*/ 	.short	(.L_17 - .L_16)


	//   ....[0]....
.L_16:
        /*005c*/ 	.word	0x00000070


	//   ....[1]....
        /*0060*/ 	.word	0x00000130


	//----- nvinfo : EIATTR_CBANK_PARAM_SIZE
	.align		4
.L_17:
        /*0064*/ 	.byte	0x03, 0x19
        /*0066*/ 	.short	0x001c


	//----- nvinfo : EIATTR_PARAM_CBANK
	.align		4
        /*0068*/ 	.byte	0x04, 0x0a
        /*006a*/ 	.short	(.L_19 - .L_18)
	.align		4
.L_18:
        /*006c*/ 	.word	index@(.nv.constant0._Z8multiplyPiS_S_i)
        /*0070*/ 	.short	0x0380
        /*0072*/ 	.short	0x001c


	//----- nvinfo : EIATTR_SW_WAR
	.align		4
.L_19:
        /*0074*/ 	.byte	0x04, 0x36
        /*0076*/ 	.short	(.L_21 - .L_20)
.L_20:
        /*0078*/ 	.word	0x00000008
.L_21:


//--------------------- .nv.callgraph             --------------------------
	.section	.nv.callgraph,"",@"SHT_CUDA_CALLGRAPH"
	.align	4
	.sectionentsize	8
	.align		4
        /*0000*/ 	.word	0x00000000
	.align		4
        /*0004*/ 	.word	0xffffffff
	.align		4
        /*0008*/ 	.word	0x00000000
	.align		4
        /*000c*/ 	.word	0xfffffffe
	.align		4
        /*0010*/ 	.word	0x00000000
	.align		4
        /*0014*/ 	.word	0xfffffffd
	.align		4
        /*0018*/ 	.word	0x00000000
	.align		4
        /*001c*/ 	.word	0xfffffffc


//--------------------- .text._Z8multiplyPiS_S_i  --------------------------
	.section	.text._Z8multiplyPiS_S_i,"ax",@progbits
	.align	128
        .global         _Z8multiplyPiS_S_i
        .type           _Z8multiplyPiS_S_i,@function
        .size           _Z8multiplyPiS_S_i,(.L_x_1 - _Z8multiplyPiS_S_i)
        .other          _Z8multiplyPiS_S_i,@"STO_CUDA_ENTRY STV_DEFAULT"
_Z8multiplyPiS_S_i:
.text._Z8multiplyPiS_S_i:
[----:B------:R-:W-:Y:S01]  /*0000*/  LDC R1, c[0x0][0x37c] ;  /* 0x0000df00ff017b82 */ /* 0x000fe20000000800 */
[----:B------:R-:W0:Y:S07]  /*0010*/  S2R R0, SR_TID.X ;  /* 0x0000000000007919 */ /* 0x000e2e0000002100 */
[----:B------:R-:W0:Y:S01]  /*0020*/  S2UR UR4, SR_CTAID.X ;  /* 0x00000000000479c3 */ /* 0x000e220000002500 */
[----:B------:R-:W1:Y:S07]  /*0030*/  LDCU UR5, c[0x0][0x398] ;  /* 0x00007300ff0577ac */ /* 0x000e6e0008000800 */
[----:B------:R-:W0:Y:S02]  /*0040*/  LDC R9, c[0x0][0x360] ;  /* 0x0000d800ff097b82 */ /* 0x000e240000000800 */
[----:B0-----:R-:W-:-:S05]  /*0050*/  IMAD R9, R9, UR4, R0 ;  /* 0x0000000409097c24 */ /* 0x001fca000f8e0200 */
[----:B-1----:R-:W-:-:S13]  /*0060*/  ISETP.GE.AND P0, PT, R9, UR5, PT ;  /* 0x0000000509007c0c */ /* 0x002fda000bf06270 */
[----:B------:R-:W-:Y:S05]  /*0070*/  @P0 EXIT ;  /* 0x000000000000094d */ /* 0x000fea0003800000 */
[----:B------:R-:W0:Y:S01]  /*0080*/  LDC.64 R2, c[0x0][0x380] ;  /* 0x0000e000ff027b82 */ /* 0x000e220000000a00 */
[----:B------:R-:W1:Y:S07]  /*0090*/  LDCU.64 UR4, c[0x0][0x358] ;  /* 0x00006b00ff0477ac */ /* 0x000e6e0008000a00 */
[----:B------:R-:W2:Y:S08]  /*00a0*/  LDC.64 R4, c[0x0][0x388] ;  /* 0x0000e200ff047b82 */ /* 0x000eb00000000a00 */
[----:B------:R-:W3:Y:S01]  /*00b0*/  LDC.64 R6, c[0x0][0x390] ;  /* 0x0000e400ff067b82 */ /* 0x000ee20000000a00 */
[----:B0-----:R-:W-:-:S06]  /*00c0*/  IMAD.WIDE R2, R9, 0x4, R2 ;  /* 0x0000000409027825 */ /* 0x001fcc00078e0202 */
[----:B-1----:R-:W4:Y:S01]  /*00d0*/  LDG.E R2, desc[UR4][R2.64] ;  /* 0x0000000402027981 */ /* 0x002f22000c1e1900 */
[----:B--2---:R-:W-:-:S06]  /*00e0*/  IMAD.WIDE R4, R9, 0x4, R4 ;  /* 0x0000000409047825 */ /* 0x004fcc00078e0204 */
[----:B------:R-:W4:Y:S01]  /*00f0*/  LDG.E R5, desc[UR4][R4.64] ;  /* 0x0000000404057981 */ /* 0x000f22000c1e1900 */
[----:B---3--:R-:W-:-:S04]  /*0100*/  IMAD.WIDE R6, R9, 0x4, R6 ;  /* 0x0000000409067825 */ /* 0x008fc800078e0206 */
[----:B----4-:R-:W-:-:S05]  /*0110*/  IMAD R9, R2, R5, RZ ;  /* 0x0000000502097224 */ /* 0x010fca00078e02ff */
[----:B------:R-:W-:Y:S01]  /*0120*/  STG.E desc[UR4][R6.64], R9 ;  /* 0x0000000906007986 */ /* 0x000fe2000c101904 */
[----:B------:R-:W-:Y:S05]  /*0130*/  EXIT ;  /* 0x000000000000794d */ /* 0x000fea0003800000 */
.L_x_0:
[----:B------:R-:W-:-:S00]  /*0140*/  BRA `(.L_x_0) ;  /* 0xfffffffc00fc7947 */ /* 0x000fc0000383ffff */
[----:B------:R-:W-:-:S00]  /*0150*/  NOP ;  /* 0x0000000000007918 */ /* 0x000fc00000000000 */
        /* <DEDUP_REMOVED lines=10> */
.L_x_1:


//--------------------- .nv.shared.reserved.0     --------------------------
	.section	.nv.shared.reserved.0,"aw",@nobits
	.weak		__nv_reservedSMEM_offset_0_alias
	.size		__nv_reservedSMEM_offset_0_alias, 0, 64
	.other		__nv_reservedSMEM_offset_0_alias,@"STO_CUDA_RESERVED_SHARED STV_DEFAULT"
__nv_reservedSMEM_offset_0_alias:
	.zero		0
	.zero		64


//--------------------- .nv.constant0._Z8multiplyPiS_S_i --------------------------
	.section	.nv.constant0._Z8multiplyPiS_S_i,"a",@progbits
	.sectionflags	@""
	.align	4
.nv.constant0._Z8multiplyPiS_S_i:
	.zero		924


//--------------------- SYMBOLS --------------------------

	.type		.nv.reservedSmem.offset0,@object
	.size		.nv.reservedSmem.offset0,0x4
